//
// Generated by NVIDIA NVVM Compiler
//
// Compiler Build ID: CL-36424714
// Cuda compilation tools, release 13.0, V13.0.88
// Based on NVVM 20.0.0
//

.version 9.0
.target sm_100
.address_size 64

	// .globl	_ZN3cub18CUB_300001_SM_10006detail11EmptyKernelIvEEvv
.global .align 1 .b8 _ZN40_INTERNAL_8bac59ad_4_k_cu_06c0fd60_355064cuda3std3__45__cpo5beginE[1];
.global .align 1 .b8 _ZN40_INTERNAL_8bac59ad_4_k_cu_06c0fd60_355064cuda3std3__45__cpo3endE[1];
.global .align 1 .b8 _ZN40_INTERNAL_8bac59ad_4_k_cu_06c0fd60_355064cuda3std3__45__cpo6cbeginE[1];
.global .align 1 .b8 _ZN40_INTERNAL_8bac59ad_4_k_cu_06c0fd60_355064cuda3std3__45__cpo4cendE[1];
.global .align 1 .b8 _ZN40_INTERNAL_8bac59ad_4_k_cu_06c0fd60_355064cuda3std3__45__cpo6rbeginE[1];
.global .align 1 .b8 _ZN40_INTERNAL_8bac59ad_4_k_cu_06c0fd60_355064cuda3std3__45__cpo4rendE[1];
.global .align 1 .b8 _ZN40_INTERNAL_8bac59ad_4_k_cu_06c0fd60_355064cuda3std3__45__cpo7crbeginE[1];
.global .align 1 .b8 _ZN40_INTERNAL_8bac59ad_4_k_cu_06c0fd60_355064cuda3std3__45__cpo5crendE[1];
.global .align 1 .b8 _ZN40_INTERNAL_8bac59ad_4_k_cu_06c0fd60_355064cuda3std3__442_GLOBAL__N__8bac59ad_4_k_cu_06c0fd60_355066ignoreE[1];
.global .align 1 .b8 _ZN40_INTERNAL_8bac59ad_4_k_cu_06c0fd60_355064cuda3std3__419piecewise_constructE[1];
.global .align 1 .b8 _ZN40_INTERNAL_8bac59ad_4_k_cu_06c0fd60_355064cuda3std3__48in_placeE[1];
.global .align 1 .b8 _ZN40_INTERNAL_8bac59ad_4_k_cu_06c0fd60_355064cuda3std3__420unreachable_sentinelE[1];
.global .align 1 .b8 _ZN40_INTERNAL_8bac59ad_4_k_cu_06c0fd60_355064cuda3std3__47nulloptE[1];
.global .align 1 .b8 _ZN40_INTERNAL_8bac59ad_4_k_cu_06c0fd60_355064cuda3std3__48unexpectE[1];
.global .align 1 .b8 _ZN40_INTERNAL_8bac59ad_4_k_cu_06c0fd60_355064cuda3std6ranges3__45__cpo4swapE[1];
.global .align 1 .b8 _ZN40_INTERNAL_8bac59ad_4_k_cu_06c0fd60_355064cuda3std6ranges3__45__cpo9iter_moveE[1];
.global .align 1 .b8 _ZN40_INTERNAL_8bac59ad_4_k_cu_06c0fd60_355064cuda3std6ranges3__45__cpo5beginE[1];
.global .align 1 .b8 _ZN40_INTERNAL_8bac59ad_4_k_cu_06c0fd60_355064cuda3std6ranges3__45__cpo3endE[1];
.global .align 1 .b8 _ZN40_INTERNAL_8bac59ad_4_k_cu_06c0fd60_355064cuda3std6ranges3__45__cpo6cbeginE[1];
.global .align 1 .b8 _ZN40_INTERNAL_8bac59ad_4_k_cu_06c0fd60_355064cuda3std6ranges3__45__cpo4cendE[1];
.global .align 1 .b8 _ZN40_INTERNAL_8bac59ad_4_k_cu_06c0fd60_355064cuda3std6ranges3__45__cpo7advanceE[1];
.global .align 1 .b8 _ZN40_INTERNAL_8bac59ad_4_k_cu_06c0fd60_355064cuda3std6ranges3__45__cpo9iter_swapE[1];
.global .align 1 .b8 _ZN40_INTERNAL_8bac59ad_4_k_cu_06c0fd60_355064cuda3std6ranges3__45__cpo4nextE[1];
.global .align 1 .b8 _ZN40_INTERNAL_8bac59ad_4_k_cu_06c0fd60_355064cuda3std6ranges3__45__cpo4prevE[1];
.global .align 1 .b8 _ZN40_INTERNAL_8bac59ad_4_k_cu_06c0fd60_355064cuda3std6ranges3__45__cpo4dataE[1];
.global .align 1 .b8 _ZN40_INTERNAL_8bac59ad_4_k_cu_06c0fd60_355064cuda3std6ranges3__45__cpo5cdataE[1];
.global .align 1 .b8 _ZN40_INTERNAL_8bac59ad_4_k_cu_06c0fd60_355064cuda3std6ranges3__45__cpo4sizeE[1];
.global .align 1 .b8 _ZN40_INTERNAL_8bac59ad_4_k_cu_06c0fd60_355064cuda3std6ranges3__45__cpo5ssizeE[1];
.global .align 1 .b8 _ZN40_INTERNAL_8bac59ad_4_k_cu_06c0fd60_355064cuda3std6ranges3__45__cpo8distanceE[1];
.global .align 1 .b8 _ZN40_INTERNAL_8bac59ad_4_k_cu_06c0fd60_355066thrust24THRUST_300001_SM_1000_NS8cuda_cub3parE[1];
.global .align 1 .b8 _ZN40_INTERNAL_8bac59ad_4_k_cu_06c0fd60_355066thrust24THRUST_300001_SM_1000_NS8cuda_cub10par_nosyncE[1];
.global .align 1 .b8 _ZN40_INTERNAL_8bac59ad_4_k_cu_06c0fd60_355066thrust24THRUST_300001_SM_1000_NS6system6detail10sequential3seqE[1];
.global .align 1 .b8 _ZN40_INTERNAL_8bac59ad_4_k_cu_06c0fd60_355066thrust24THRUST_300001_SM_1000_NS12placeholders2_1E[1];
.global .align 1 .b8 _ZN40_INTERNAL_8bac59ad_4_k_cu_06c0fd60_355066thrust24THRUST_300001_SM_1000_NS12placeholders2_2E[1];
.global .align 1 .b8 _ZN40_INTERNAL_8bac59ad_4_k_cu_06c0fd60_355066thrust24THRUST_300001_SM_1000_NS12placeholders2_3E[1];
.global .align 1 .b8 _ZN40_INTERNAL_8bac59ad_4_k_cu_06c0fd60_355066thrust24THRUST_300001_SM_1000_NS12placeholders2_4E[1];
.global .align 1 .b8 _ZN40_INTERNAL_8bac59ad_4_k_cu_06c0fd60_355066thrust24THRUST_300001_SM_1000_NS12placeholders2_5E[1];
.global .align 1 .b8 _ZN40_INTERNAL_8bac59ad_4_k_cu_06c0fd60_355066thrust24THRUST_300001_SM_1000_NS12placeholders2_6E[1];
.global .align 1 .b8 _ZN40_INTERNAL_8bac59ad_4_k_cu_06c0fd60_355066thrust24THRUST_300001_SM_1000_NS12placeholders2_7E[1];
.global .align 1 .b8 _ZN40_INTERNAL_8bac59ad_4_k_cu_06c0fd60_355066thrust24THRUST_300001_SM_1000_NS12placeholders2_8E[1];
.global .align 1 .b8 _ZN40_INTERNAL_8bac59ad_4_k_cu_06c0fd60_355066thrust24THRUST_300001_SM_1000_NS12placeholders2_9E[1];
.global .align 1 .b8 _ZN40_INTERNAL_8bac59ad_4_k_cu_06c0fd60_355066thrust24THRUST_300001_SM_1000_NS12placeholders3_10E[1];
.global .align 1 .b8 _ZN40_INTERNAL_8bac59ad_4_k_cu_06c0fd60_355066thrust24THRUST_300001_SM_1000_NS3seqE[1];

.visible .entry _ZN3cub18CUB_300001_SM_10006detail11EmptyKernelIvEEvv()
{


	ret;

}


// ===== COMPILED SASS (sm_100) =====

	.target	sm_100

	.elftype	@"ET_EXEC"


//--------------------- .note.nv.tkinfo           --------------------------
	.section	.note.nv.tkinfo,"",@"SHT_NOTE"
	.sectionflags	@"SHF_NOTE_NV_TKINFO"
	.tkinfo
        /*0018*/ 	.word	0x00000002
        /*0030*/ 	.string	""
        /*0030*/ 	.string	"ptxas"
        /*0030*/ 	.string	"Cuda compilation tools, release 13.0, V13.0.88"
        /*0030*/ 	.string	"Build cuda_13.0.r13.0/compiler.36424714_0"
        /*0030*/ 	.string	"-arch sm_100 -m 64 "



//--------------------- .note.nv.cuinfo           --------------------------
	.section	.note.nv.cuinfo,"",@"SHT_NOTE"
	.sectionflags	@"SHF_NOTE_NV_CUINFO"
        /*0018*/ 	.short	0x0002
        /*001a*/ 	.short	0x0064
        /*001c*/ 	.short	0x0082
	.zero		2


//--------------------- .nv.info                  --------------------------
	.section	.nv.info,"",@"SHT_CUDA_INFO"
	.align	4


	//----- nvinfo : EIATTR_REGCOUNT
	.align		4
        /*0000*/ 	.byte	0x04, 0x2f
        /*0002*/ 	.short	(.L_44 - .L_43)
	.align		4
.L_43:
        /*0004*/ 	.word	index@(_ZN3cub18CUB_300001_SM_10006detail11EmptyKernelIvEEvv)
        /*0008*/ 	.word	0x00000004


	//----- nvinfo : EIATTR_FRAME_SIZE
	.align		4
.L_44:
        /*000c*/ 	.byte	0x04, 0x11
        /*000e*/ 	.short	(.L_46 - .L_45)
	.align		4
.L_45:
        /*0010*/ 	.word	index@(_ZN3cub18CUB_300001_SM_10006detail11EmptyKernelIvEEvv)
        /*0014*/ 	.word	0x00000000


	//----- nvinfo : EIATTR_MIN_STACK_SIZE
	.align		4
.L_46:
        /*0018*/ 	.byte	0x04, 0x12
        /*001a*/ 	.short	(.L_48 - .L_47)
	.align		4
.L_47:
        /*001c*/ 	.word	index@(_ZN3cub18CUB_300001_SM_10006detail11EmptyKernelIvEEvv)
        /*0020*/ 	.word	0x00000000
.L_48:


//--------------------- .nv.compat                --------------------------
	.section	.nv.compat,"",@"SHT_CUDA_COMPAT_INFO"
	.align	4
        /*0000*/ 	.byte	0x02, 0x09, 0x00, 0x00, 0x02, 0x02, 0x01, 0x00, 0x02, 0x05, 0x05, 0x00, 0x03, 0x07, 0x01, 0x01
        /*0010*/ 	.byte	0x02, 0x03, 0x00, 0x00, 0x02, 0x06, 0x01, 0x00, 0x04, 0x0b, 0x08, 0x00, 0x09, 0x00, 0x00, 0x00
        /*0020*/ 	.byte	0x00, 0x00, 0x00, 0x00


//--------------------- .nv.info._ZN3cub18CUB_300001_SM_10006detail11EmptyKernelIvEEvv --------------------------
	.section	.nv.info._ZN3cub18CUB_300001_SM_10006detail11EmptyKernelIvEEvv,"",@"SHT_CUDA_INFO"
	.sectionflags	@""
	.align	4


	//----- nvinfo : EIATTR_CUDA_API_VERSION
	.align		4
        /*0000*/ 	.byte	0x04, 0x37
        /*0002*/ 	.short	(.L_50 - .L_49)
.L_49:
        /*0004*/ 	.word	0x00000082


	//----- nvinfo : EIATTR_SPARSE_MMA_MASK
	.align		4
.L_50:
        /*0008*/ 	.byte	0x03, 0x50
        /*000a*/ 	.short	0x0000


	//----- nvinfo : EIATTR_MAXREG_COUNT
	.align		4
        /*000c*/ 	.byte	0x03, 0x1b
        /*000e*/ 	.short	0x00ff


	//----- nvinfo : EIATTR_MERCURY_ISA_VERSION
	.align		4
        /*0010*/ 	.byte	0x03, 0x5f
        /*0012*/ 	.short	0x0101


	//----- nvinfo : EIATTR_VRC_CTA_INIT_COUNT
	.align		4
        /*0014*/ 	.byte	0x02, 0x4a
	.zero		1
	.zero		1


	//----- nvinfo : EIATTR_EXIT_INSTR_OFFSETS
	.align		4
        /*0018*/ 	.byte	0x04, 0x1c
        /*001a*/ 	.short	(.L_52 - .L_51)


	//   ....[0]....
.L_51:
        /*001c*/ 	.word	0x00000010


	//----- nvinfo : EIATTR_SW_WAR
	.align		4
.L_52:
        /*0020*/ 	.byte	0x04, 0x36
        /*0022*/ 	.short	(.L_54 - .L_53)
.L_53:
        /*0024*/ 	.word	0x00000008
.L_54:


//--------------------- .nv.callgraph             --------------------------
	.section	.nv.callgraph,"",@"SHT_CUDA_CALLGRAPH"
	.align	4
	.sectionentsize	8
	.align		4
        /*0000*/ 	.word	0x00000000
	.align		4
        /*0004*/ 	.word	0xffffffff
	.align		4
        /*0008*/ 	.word	0x00000000
	.align		4
        /*000c*/ 	.word	0xfffffffe
	.align		4
        /*0010*/ 	.word	0x00000000
	.align		4
        /*0014*/ 	.word	0xfffffffd
	.align		4
        /*0018*/ 	.word	0x00000000
	.align		4
        /*001c*/ 	.word	0xfffffffc


//--------------------- .nv.constant4             --------------------------
	.section	.nv.constant4,"a",@progbits
	.align	8
	.align		8
.nv.constant4:
        /*0000*/ 	.dword	_ZN40_INTERNAL_8bac59ad_4_k_cu_06c0fd60_358764cuda3std3__45__cpo5beginE
	.align		8
        /*0008*/ 	.dword	_ZN40_INTERNAL_8bac59ad_4_k_cu_06c0fd60_358764cuda3std3__45__cpo3endE
	.align		8
        /*0010*/ 	.dword	_ZN40_INTERNAL_8bac59ad_4_k_cu_06c0fd60_358764cuda3std3__45__cpo6cbeginE
	.align		8
        /*0018*/ 	.dword	_ZN40_INTERNAL_8bac59ad_4_k_cu_06c0fd60_358764cuda3std3__45__cpo4cendE
	.align		8
        /*0020*/ 	.dword	_ZN40_INTERNAL_8bac59ad_4_k_cu_06c0fd60_358764cuda3std3__45__cpo6rbeginE
	.align		8
        /*0028*/ 	.dword	_ZN40_INTERNAL_8bac59ad_4_k_cu_06c0fd60_358764cuda3std3__45__cpo4rendE
	.align		8
        /*0030*/ 	.dword	_ZN40_INTERNAL_8bac59ad_4_k_cu_06c0fd60_358764cuda3std3__45__cpo7crbeginE
	.align		8
        /*0038*/ 	.dword	_ZN40_INTERNAL_8bac59ad_4_k_cu_06c0fd60_358764cuda3std3__45__cpo5crendE
	.align		8
        /*0040*/ 	.dword	_ZN40_INTERNAL_8bac59ad_4_k_cu_06c0fd60_358764cuda3std3__442_GLOBAL__N__8bac59ad_4_k_cu_06c0fd60_358766ignoreE
	.align		8
        /*0048*/ 	.dword	_ZN40_INTERNAL_8bac59ad_4_k_cu_06c0fd60_358764cuda3std3__419piecewise_constructE
	.align		8
        /*0050*/ 	.dword	_ZN40_INTERNAL_8bac59ad_4_k_cu_06c0fd60_358764cuda3std3__48in_placeE
	.align		8
        /*0058*/ 	.dword	_ZN40_INTERNAL_8bac59ad_4_k_cu_06c0fd60_358764cuda3std3__420unreachable_sentinelE
	.align		8
        /*0060*/ 	.dword	_ZN40_INTERNAL_8bac59ad_4_k_cu_06c0fd60_358764cuda3std3__47nulloptE
	.align		8
        /*0068*/ 	.dword	_ZN40_INTERNAL_8bac59ad_4_k_cu_06c0fd60_358764cuda3std3__48unexpectE
	.align		8
        /*0070*/ 	.dword	_ZN40_INTERNAL_8bac59ad_4_k_cu_06c0fd60_358764cuda3std6ranges3__45__cpo4swapE
	.align		8
        /*0078*/ 	.dword	_ZN40_INTERNAL_8bac59ad_4_k_cu_06c0fd60_358764cuda3std6ranges3__45__cpo9iter_moveE
	.align		8
        /*0080*/ 	.dword	_ZN40_INTERNAL_8bac59ad_4_k_cu_06c0fd60_358764cuda3std6ranges3__45__cpo5beginE
	.align		8
        /*0088*/ 	.dword	_ZN40_INTERNAL_8bac59ad_4_k_cu_06c0fd60_358764cuda3std6ranges3__45__cpo3endE
	.align		8
        /*0090*/ 	.dword	_ZN40_INTERNAL_8bac59ad_4_k_cu_06c0fd60_358764cuda3std6ranges3__45__cpo6cbeginE
	.align		8
        /*0098*/ 	.dword	_ZN40_INTERNAL_8bac59ad_4_k_cu_06c0fd60_358764cuda3std6ranges3__45__cpo4cendE
	.align		8
        /*00a0*/ 	.dword	_ZN40_INTERNAL_8bac59ad_4_k_cu_06c0fd60_358764cuda3std6ranges3__45__cpo7advanceE
	.align		8
        /*00a8*/ 	.dword	_ZN40_INTERNAL_8bac59ad_4_k_cu_06c0fd60_358764cuda3std6ranges3__45__cpo9iter_swapE
	.align		8
        /*00b0*/ 	.dword	_ZN40_INTERNAL_8bac59ad_4_k_cu_06c0fd60_358764cuda3std6ranges3__45__cpo4nextE
	.align		8
        /*00b8*/ 	.dword	_ZN40_INTERNAL_8bac59ad_4_k_cu_06c0fd60_358764cuda3std6ranges3__45__cpo4prevE
	.align		8
        /*00c0*/ 	.dword	_ZN40_INTERNAL_8bac59ad_4_k_cu_06c0fd60_358764cuda3std6ranges3__45__cpo4dataE
	.align		8
        /*00c8*/ 	.dword	_ZN40_INTERNAL_8bac59ad_4_k_cu_06c0fd60_358764cuda3std6ranges3__45__cpo5cdataE
	.align		8
        /*00d0*/ 	.dword	_ZN40_INTERNAL_8bac59ad_4_k_cu_06c0fd60_358764cuda3std6ranges3__45__cpo4sizeE
	.align		8
        /*00d8*/ 	.dword	_ZN40_INTERNAL_8bac59ad_4_k_cu_06c0fd60_358764cuda3std6ranges3__45__cpo5ssizeE
	.align		8
        /*00e0*/ 	.dword	_ZN40_INTERNAL_8bac59ad_4_k_cu_06c0fd60_358764cuda3std6ranges3__45__cpo8distanceE
	.align		8
        /*00e8*/ 	.dword	_ZN40_INTERNAL_8bac59ad_4_k_cu_06c0fd60_358766thrust24THRUST_300001_SM_1000_NS8cuda_cub3parE
	.align		8
        /*00f0*/ 	.dword	_ZN40_INTERNAL_8bac59ad_4_k_cu_06c0fd60_358766thrust24THRUST_300001_SM_1000_NS8cuda_cub10par_nosyncE
	.align		8
        /*00f8*/ 	.dword	_ZN40_INTERNAL_8bac59ad_4_k_cu_06c0fd60_358766thrust24THRUST_300001_SM_1000_NS6system6detail10sequential3seqE
	.align		8
        /*0100*/ 	.dword	_ZN40_INTERNAL_8bac59ad_4_k_cu_06c0fd60_358766thrust24THRUST_300001_SM_1000_NS12placeholders2_1E
	.align		8
        /*0108*/ 	.dword	_ZN40_INTERNAL_8bac59ad_4_k_cu_06c0fd60_358766thrust24THRUST_300001_SM_1000_NS12placeholders2_2E
	.align		8
        /*0110*/ 	.dword	_ZN40_INTERNAL_8bac59ad_4_k_cu_06c0fd60_358766thrust24THRUST_300001_SM_1000_NS12placeholders2_3E
	.align		8
        /*0118*/ 	.dword	_ZN40_INTERNAL_8bac59ad_4_k_cu_06c0fd60_358766thrust24THRUST_300001_SM_1000_NS12placeholders2_4E
	.align		8
        /*0120*/ 	.dword	_ZN40_INTERNAL_8bac59ad_4_k_cu_06c0fd60_358766thrust24THRUST_300001_SM_1000_NS12placeholders2_5E
	.align		8
        /*0128*/ 	.dword	_ZN40_INTERNAL_8bac59ad_4_k_cu_06c0fd60_358766thrust24THRUST_300001_SM_1000_NS12placeholders2_6E
	.align		8
        /*0130*/ 	.dword	_ZN40_INTERNAL_8bac59ad_4_k_cu_06c0fd60_358766thrust24THRUST_300001_SM_1000_NS12placeholders2_7E
	.align		8
        /*0138*/ 	.dword	_ZN40_INTERNAL_8bac59ad_4_k_cu_06c0fd60_358766thrust24THRUST_300001_SM_1000_NS12placeholders2_8E
	.align		8
        /*0140*/ 	.dword	_ZN40_INTERNAL_8bac59ad_4_k_cu_06c0fd60_358766thrust24THRUST_300001_SM_1000_NS12placeholders2_9E
	.align		8
        /*0148*/ 	.dword	_ZN40_INTERNAL_8bac59ad_4_k_cu_06c0fd60_358766thrust24THRUST_300001_SM_1000_NS12placeholders3_10E
	.align		8
        /*0150*/ 	.dword	_ZN40_INTERNAL_8bac59ad_4_k_cu_06c0fd60_358766thrust24THRUST_300001_SM_1000_NS3seqE


//--------------------- .text._ZN3cub18CUB_300001_SM_10006detail11EmptyKernelIvEEvv --------------------------
	.section	.text._ZN3cub18CUB_300001_SM_10006detail11EmptyKernelIvEEvv,"ax",@progbits
	.align	128
        .global         _ZN3cub18CUB_300001_SM_10006detail11EmptyKernelIvEEvv
        .type           _ZN3cub18CUB_300001_SM_10006detail11EmptyKernelIvEEvv,@function
        .size           _ZN3cub18CUB_300001_SM_10006detail11EmptyKernelIvEEvv,(.L_x_1 - _ZN3cub18CUB_300001_SM_10006detail11EmptyKernelIvEEvv)
        .other          _ZN3cub18CUB_300001_SM_10006detail11EmptyKernelIvEEvv,@"STO_CUDA_ENTRY STV_DEFAULT"
_ZN3cub18CUB_300001_SM_10006detail11EmptyKernelIvEEvv:
.text._ZN3cub18CUB_300001_SM_10006detail11EmptyKernelIvEEvv:
[----:B------:R-:W-:Y:S01]  /*0000*/  LDC R1, c[0x0][0x37c] ;  /* 0x0000df00ff017b82 */ /* 0x000fe20000000800 */
[----:B------:R-:W-:Y:S05]  /*0010*/  EXIT ;  /* 0x000000000000794d */ /* 0x000fea0003800000 */
.L_x_0:
[----:B------:R-:W-:-:S00]  /*0020*/  BRA `(.L_x_0) ;  /* 0xfffffffc00fc7947 */ /* 0x000fc0000383ffff */
[----:B------:R-:W-:-:S00]  /*0030*/  NOP ;  /* 0x0000000000007918 */ /* 0x000fc00000000000 */
        /* <DEDUP_REMOVED lines=12> */
.L_x_1:


//--------------------- .nv.shared.reserved.0     --------------------------
	.section	.nv.shared.reserved.0,"aw",@nobits
	.weak		__nv_reservedSMEM_offset_0_alias
	.size		__nv_reservedSMEM_offset_0_alias, 0, 64
	.other		__nv_reservedSMEM_offset_0_alias,@"STO_CUDA_RESERVED_SHARED STV_DEFAULT"
__nv_reservedSMEM_offset_0_alias:
	.zero		0
	.zero		64


//--------------------- .nv.global                --------------------------
	.section	.nv.global,"aw",@nobits
.nv.global:
	.type		_ZN40_INTERNAL_8bac59ad_4_k_cu_06c0fd60_358766thrust24THRUST_300001_SM_1000_NS3seqE,@object
	.size		_ZN40_INTERNAL_8bac59ad_4_k_cu_06c0fd60_358766thrust24THRUST_300001_SM_1000_NS3seqE,(_ZN40_INTERNAL_8bac59ad_4_k_cu_06c0fd60_358764cuda3std3__48in_placeE - _ZN40_INTERNAL_8bac59ad_4_k_cu_06c0fd60_358766thrust24THRUST_300001_SM_1000_NS3seqE)
_ZN40_INTERNAL_8bac59ad_4_k_cu_06c0fd60_358766thrust24THRUST_300001_SM_1000_NS3seqE:
	.zero		1
	.type		_ZN40_INTERNAL_8bac59ad_4_k_cu_06c0fd60_358764cuda3std3__48in_placeE,@object
	.size		_ZN40_INTERNAL_8bac59ad_4_k_cu_06c0fd60_358764cuda3std3__48in_placeE,(_ZN40_INTERNAL_8bac59ad_4_k_cu_06c0fd60_358764cuda3std6ranges3__45__cpo4sizeE - _ZN40_INTERNAL_8bac59ad_4_k_cu_06c0fd60_358764cuda3std3__48in_placeE)
_ZN40_INTERNAL_8bac59ad_4_k_cu_06c0fd60_358764cuda3std3__48in_placeE:
	.zero		1
	.type		_ZN40_INTERNAL_8bac59ad_4_k_cu_06c0fd60_358764cuda3std6ranges3__45__cpo4sizeE,@object
	.size		_ZN40_INTERNAL_8bac59ad_4_k_cu_06c0fd60_358764cuda3std6ranges3__45__cpo4sizeE,(_ZN40_INTERNAL_8bac59ad_4_k_cu_06c0fd60_358766thrust24THRUST_300001_SM_1000_NS12placeholders2_3E - _ZN40_INTERNAL_8bac59ad_4_k_cu_06c0fd60_358764cuda3std6ranges3__45__cpo4sizeE)
_ZN40_INTERNAL_8bac59ad_4_k_cu_06c0fd60_358764cuda3std6ranges3__45__cpo4sizeE:
	.zero		1
	.type		_ZN40_INTERNAL_8bac59ad_4_k_cu_06c0fd60_358766thrust24THRUST_300001_SM_1000_NS12placeholders2_3E,@object
	.size		_ZN40_INTERNAL_8bac59ad_4_k_cu_06c0fd60_358766thrust24THRUST_300001_SM_1000_NS12placeholders2_3E,(_ZN40_INTERNAL_8bac59ad_4_k_cu_06c0fd60_358764cuda3std3__45__cpo6cbeginE - _ZN40_INTERNAL_8bac59ad_4_k_cu_06c0fd60_358766thrust24THRUST_300001_SM_1000_NS12placeholders2_3E)
_ZN40_INTERNAL_8bac59ad_4_k_cu_06c0fd60_358766thrust24THRUST_300001_SM_1000_NS12placeholders2_3E:
	.zero		1
	.type		_ZN40_INTERNAL_8bac59ad_4_k_cu_06c0fd60_358764cuda3std3__45__cpo6cbeginE,@object
	.size		_ZN40_INTERNAL_8bac59ad_4_k_cu_06c0fd60_358764cuda3std3__45__cpo6cbeginE,(_ZN40_INTERNAL_8bac59ad_4_k_cu_06c0fd60_358764cuda3std6ranges3__45__cpo6cbeginE - _ZN40_INTERNAL_8bac59ad_4_k_cu_06c0fd60_358764cuda3std3__45__cpo6cbeginE)
_ZN40_INTERNAL_8bac59ad_4_k_cu_06c0fd60_358764cuda3std3__45__cpo6cbeginE:
	.zero		1
	.type		_ZN40_INTERNAL_8bac59ad_4_k_cu_06c0fd60_358764cuda3std6ranges3__45__cpo6cbeginE,@object
	.size		_ZN40_INTERNAL_8bac59ad_4_k_cu_06c0fd60_358764cuda3std6ranges3__45__cpo6cbeginE,(_ZN40_INTERNAL_8bac59ad_4_k_cu_06c0fd60_358766thrust24THRUST_300001_SM_1000_NS12placeholders2_7E - _ZN40_INTERNAL_8bac59ad_4_k_cu_06c0fd60_358764cuda3std6ranges3__45__cpo6cbeginE)
_ZN40_INTERNAL_8bac59ad_4_k_cu_06c0fd60_358764cuda3std6ranges3__45__cpo6cbeginE:
	.zero		1
	.type		_ZN40_INTERNAL_8bac59ad_4_k_cu_06c0fd60_358766thrust24THRUST_300001_SM_1000_NS12placeholders2_7E,@object
	.size		_ZN40_INTERNAL_8bac59ad_4_k_cu_06c0fd60_358766thrust24THRUST_300001_SM_1000_NS12placeholders2_7E,(_ZN40_INTERNAL_8bac59ad_4_k_cu_06c0fd60_358764cuda3std3__45__cpo7crbeginE - _ZN40_INTERNAL_8bac59ad_4_k_cu_06c0fd60_358766thrust24THRUST_300001_SM_1000_NS12placeholders2_7E)
_ZN40_INTERNAL_8bac59ad_4_k_cu_06c0fd60_358766thrust24THRUST_300001_SM_1000_NS12placeholders2_7E:
	.zero		1
	.type		_ZN40_INTERNAL_8bac59ad_4_k_cu_06c0fd60_358764cuda3std3__45__cpo7crbeginE,@object
	.size		_ZN40_INTERNAL_8bac59ad_4_k_cu_06c0fd60_358764cuda3std3__45__cpo7crbeginE,(_ZN40_INTERNAL_8bac59ad_4_k_cu_06c0fd60_358764cuda3std6ranges3__45__cpo4nextE - _ZN40_INTERNAL_8bac59ad_4_k_cu_06c0fd60_358764cuda3std3__45__cpo7crbeginE)
_ZN40_INTERNAL_8bac59ad_4_k_cu_06c0fd60_358764cuda3std3__45__cpo7crbeginE:
	.zero		1
	.type		_ZN40_INTERNAL_8bac59ad_4_k_cu_06c0fd60_358764cuda3std6ranges3__45__cpo4nextE,@object
	.size		_ZN40_INTERNAL_8bac59ad_4_k_cu_06c0fd60_358764cuda3std6ranges3__45__cpo4nextE,(_ZN40_INTERNAL_8bac59ad_4_k_cu_06c0fd60_358764cuda3std6ranges3__45__cpo4swapE - _ZN40_INTERNAL_8bac59ad_4_k_cu_06c0fd60_358764cuda3std6ranges3__45__cpo4nextE)
_ZN40_INTERNAL_8bac59ad_4_k_cu_06c0fd60_358764cuda3std6ranges3__45__cpo4nextE:
	.zero		1
	.type		_ZN40_INTERNAL_8bac59ad_4_k_cu_06c0fd60_358764cuda3std6ranges3__45__cpo4swapE,@object
	.size		_ZN40_INTERNAL_8bac59ad_4_k_cu_06c0fd60_358764cuda3std6ranges3__45__cpo4swapE,(_ZN40_INTERNAL_8bac59ad_4_k_cu_06c0fd60_358766thrust24THRUST_300001_SM_1000_NS8cuda_cub10par_nosyncE - _ZN40_INTERNAL_8bac59ad_4_k_cu_06c0fd60_358764cuda3std6ranges3__45__cpo4swapE)
_ZN40_INTERNAL_8bac59ad_4_k_cu_06c0fd60_358764cuda3std6ranges3__45__cpo4swapE:
	.zero		1
	.type		_ZN40_INTERNAL_8bac59ad_4_k_cu_06c0fd60_358766thrust24THRUST_300001_SM_1000_NS8cuda_cub10par_nosyncE,@object
	.size		_ZN40_INTERNAL_8bac59ad_4_k_cu_06c0fd60_358766thrust24THRUST_300001_SM_1000_NS8cuda_cub10par_nosyncE,(_ZN40_INTERNAL_8bac59ad_4_k_cu_06c0fd60_358766thrust24THRUST_300001_SM_1000_NS12placeholders2_9E - _ZN40_INTERNAL_8bac59ad_4_k_cu_06c0fd60_358766thrust24THRUST_300001_SM_1000_NS8cuda_cub10par_nosyncE)
_ZN40_INTERNAL_8bac59ad_4_k_cu_06c0fd60_358766thrust24THRUST_300001_SM_1000_NS8cuda_cub10par_nosyncE:
	.zero		1
	.type		_ZN40_INTERNAL_8bac59ad_4_k_cu_06c0fd60_358766thrust24THRUST_300001_SM_1000_NS12placeholders2_9E,@object
	.size		_ZN40_INTERNAL_8bac59ad_4_k_cu_06c0fd60_358766thrust24THRUST_300001_SM_1000_NS12placeholders2_9E,(_ZN40_INTERNAL_8bac59ad_4_k_cu_06c0fd60_358764cuda3std3__442_GLOBAL__N__8bac59ad_4_k_cu_06c0fd60_358766ignoreE - _ZN40_INTERNAL_8bac59ad_4_k_cu_06c0fd60_358766thrust24THRUST_300001_SM_1000_NS12placeholders2_9E)
_ZN40_INTERNAL_8bac59ad_4_k_cu_06c0fd60_358766thrust24THRUST_300001_SM_1000_NS12placeholders2_9E:
	.zero		1
	.type		_ZN40_INTERNAL_8bac59ad_4_k_cu_06c0fd60_358764cuda3std3__442_GLOBAL__N__8bac59ad_4_k_cu_06c0fd60_358766ignoreE,@object
	.size		_ZN40_INTERNAL_8bac59ad_4_k_cu_06c0fd60_358764cuda3std3__442_GLOBAL__N__8bac59ad_4_k_cu_06c0fd60_358766ignoreE,(_ZN40_INTERNAL_8bac59ad_4_k_cu_06c0fd60_358764cuda3std6ranges3__45__cpo4dataE - _ZN40_INTERNAL_8bac59ad_4_k_cu_06c0fd60_358764cuda3std3__442_GLOBAL__N__8bac59ad_4_k_cu_06c0fd60_358766ignoreE)
_ZN40_INTERNAL_8bac59ad_4_k_cu_06c0fd60_358764cuda3std3__442_GLOBAL__N__8bac59ad_4_k_cu_06c0fd60_358766ignoreE:
	.zero		1
	.type		_ZN40_INTERNAL_8bac59ad_4_k_cu_06c0fd60_358764cuda3std6ranges3__45__cpo4dataE,@object
	.size		_ZN40_INTERNAL_8bac59ad_4_k_cu_06c0fd60_358764cuda3std6ranges3__45__cpo4dataE,(_ZN40_INTERNAL_8bac59ad_4_k_cu_06c0fd60_358766thrust24THRUST_300001_SM_1000_NS12placeholders2_1E - _ZN40_INTERNAL_8bac59ad_4_k_cu_06c0fd60_358764cuda3std6ranges3__45__cpo4dataE)
_ZN40_INTERNAL_8bac59ad_4_k_cu_06c0fd60_358764cuda3std6ranges3__45__cpo4dataE:
	.zero		1
	.type		_ZN40_INTERNAL_8bac59ad_4_k_cu_06c0fd60_358766thrust24THRUST_300001_SM_1000_NS12placeholders2_1E,@object
	.size		_ZN40_INTERNAL_8bac59ad_4_k_cu_06c0fd60_358766thrust24THRUST_300001_SM_1000_NS12placeholders2_1E,(_ZN40_INTERNAL_8bac59ad_4_k_cu_06c0fd60_358764cuda3std3__45__cpo5beginE - _ZN40_INTERNAL_8bac59ad_4_k_cu_06c0fd60_358766thrust24THRUST_300001_SM_1000_NS12placeholders2_1E)
_ZN40_INTERNAL_8bac59ad_4_k_cu_06c0fd60_358766thrust24THRUST_300001_SM_1000_NS12placeholders2_1E:
	.zero		1
	.type		_ZN40_INTERNAL_8bac59ad_4_k_cu_06c0fd60_358764cuda3std3__45__cpo5beginE,@object
	.size		_ZN40_INTERNAL_8bac59ad_4_k_cu_06c0fd60_358764cuda3std3__45__cpo5beginE,(_ZN40_INTERNAL_8bac59ad_4_k_cu_06c0fd60_358764cuda3std6ranges3__45__cpo5beginE - _ZN40_INTERNAL_8bac59ad_4_k_cu_06c0fd60_358764cuda3std3__45__cpo5beginE)
_ZN40_INTERNAL_8bac59ad_4_k_cu_06c0fd60_358764cuda3std3__45__cpo5beginE:
	.zero		1
	.type		_ZN40_INTERNAL_8bac59ad_4_k_cu_06c0fd60_358764cuda3std6ranges3__45__cpo5beginE,@object
	.size		_ZN40_INTERNAL_8bac59ad_4_k_cu_06c0fd60_358764cuda3std6ranges3__45__cpo5beginE,(_ZN40_INTERNAL_8bac59ad_4_k_cu_06c0fd60_358766thrust24THRUST_300001_SM_1000_NS12placeholders2_5E - _ZN40_INTERNAL_8bac59ad_4_k_cu_06c0fd60_358764cuda3std6ranges3__45__cpo5beginE)
_ZN40_INTERNAL_8bac59ad_4_k_cu_06c0fd60_358764cuda3std6ranges3__45__cpo5beginE:
	.zero		1
	.type		_ZN40_INTERNAL_8bac59ad_4_k_cu_06c0fd60_358766thrust24THRUST_300001_SM_1000_NS12placeholders2_5E,@object
	.size		_ZN40_INTERNAL_8bac59ad_4_k_cu_06c0fd60_358766thrust24THRUST_300001_SM_1000_NS12placeholders2_5E,(_ZN40_INTERNAL_8bac59ad_4_k_cu_06c0fd60_358764cuda3std3__45__cpo6rbeginE - _ZN40_INTERNAL_8bac59ad_4_k_cu_06c0fd60_358766thrust24THRUST_300001_SM_1000_NS12placeholders2_5E)
_ZN40_INTERNAL_8bac59ad_4_k_cu_06c0fd60_358766thrust24THRUST_300001_SM_1000_NS12placeholders2_5E:
	.zero		1
	.type		_ZN40_INTERNAL_8bac59ad_4_k_cu_06c0fd60_358764cuda3std3__45__cpo6rbeginE,@object
	.size		_ZN40_INTERNAL_8bac59ad_4_k_cu_06c0fd60_358764cuda3std3__45__cpo6rbeginE,(_ZN40_INTERNAL_8bac59ad_4_k_cu_06c0fd60_358764cuda3std6ranges3__45__cpo7advanceE - _ZN40_INTERNAL_8bac59ad_4_k_cu_06c0fd60_358764cuda3std3__45__cpo6rbeginE)
_ZN40_INTERNAL_8bac59ad_4_k_cu_06c0fd60_358764cuda3std3__45__cpo6rbeginE:
	.zero		1
	.type		_ZN40_INTERNAL_8bac59ad_4_k_cu_06c0fd60_358764cuda3std6ranges3__45__cpo7advanceE,@object
	.size		_ZN40_INTERNAL_8bac59ad_4_k_cu_06c0fd60_358764cuda3std6ranges3__45__cpo7advanceE,(_ZN40_INTERNAL_8bac59ad_4_k_cu_06c0fd60_358764cuda3std3__47nulloptE - _ZN40_INTERNAL_8bac59ad_4_k_cu_06c0fd60_358764cuda3std6ranges3__45__cpo7advanceE)
_ZN40_INTERNAL_8bac59ad_4_k_cu_06c0fd60_358764cuda3std6ranges3__45__cpo7advanceE:
	.zero		1
	.type		_ZN40_INTERNAL_8bac59ad_4_k_cu_06c0fd60_358764cuda3std3__47nulloptE,@object
	.size		_ZN40_INTERNAL_8bac59ad_4_k_cu_06c0fd60_358764cuda3std3__47nulloptE,(_ZN40_INTERNAL_8bac59ad_4_k_cu_06c0fd60_358764cuda3std6ranges3__45__cpo8distanceE - _ZN40_INTERNAL_8bac59ad_4_k_cu_06c0fd60_358764cuda3std3__47nulloptE)
_ZN40_INTERNAL_8bac59ad_4_k_cu_06c0fd60_358764cuda3std3__47nulloptE:
	.zero		1
	.type		_ZN40_INTERNAL_8bac59ad_4_k_cu_06c0fd60_358764cuda3std6ranges3__45__cpo8distanceE,@object
	.size		_ZN40_INTERNAL_8bac59ad_4_k_cu_06c0fd60_358764cuda3std6ranges3__45__cpo8distanceE,(_ZN40_INTERNAL_8bac59ad_4_k_cu_06c0fd60_358766thrust24THRUST_300001_SM_1000_NS12placeholders3_10E - _ZN40_INTERNAL_8bac59ad_4_k_cu_06c0fd60_358764cuda3std6ranges3__45__cpo8distanceE)
_ZN40_INTERNAL_8bac59ad_4_k_cu_06c0fd60_358764cuda3std6ranges3__45__cpo8distanceE:
	.zero		1
	.type		_ZN40_INTERNAL_8bac59ad_4_k_cu_06c0fd60_358766thrust24THRUST_300001_SM_1000_NS12placeholders3_10E,@object
	.size		_ZN40_INTERNAL_8bac59ad_4_k_cu_06c0fd60_358766thrust24THRUST_300001_SM_1000_NS12placeholders3_10E,(_ZN40_INTERNAL_8bac59ad_4_k_cu_06c0fd60_358764cuda3std3__419piecewise_constructE - _ZN40_INTERNAL_8bac59ad_4_k_cu_06c0fd60_358766thrust24THRUST_300001_SM_1000_NS12placeholders3_10E)
_ZN40_INTERNAL_8bac59ad_4_k_cu_06c0fd60_358766thrust24THRUST_300001_SM_1000_NS12placeholders3_10E:
	.zero		1
	.type		_ZN40_INTERNAL_8bac59ad_4_k_cu_06c0fd60_358764cuda3std3__419piecewise_constructE,@object
	.size		_ZN40_INTERNAL_8bac59ad_4_k_cu_06c0fd60_358764cuda3std3__419piecewise_constructE,(_ZN40_INTERNAL_8bac59ad_4_k_cu_06c0fd60_358764cuda3std6ranges3__45__cpo5cdataE - _ZN40_INTERNAL_8bac59ad_4_k_cu_06c0fd60_358764cuda3std3__419piecewise_constructE)
_ZN40_INTERNAL_8bac59ad_4_k_cu_06c0fd60_358764cuda3std3__419piecewise_constructE:
	.zero		1
	.type		_ZN40_INTERNAL_8bac59ad_4_k_cu_06c0fd60_358764cuda3std6ranges3__45__cpo5cdataE,@object
	.size		_ZN40_INTERNAL_8bac59ad_4_k_cu_06c0fd60_358764cuda3std6ranges3__45__cpo5cdataE,(_ZN40_INTERNAL_8bac59ad_4_k_cu_06c0fd60_358766thrust24THRUST_300001_SM_1000_NS12placeholders2_2E - _ZN40_INTERNAL_8bac59ad_4_k_cu_06c0fd60_358764cuda3std6ranges3__45__cpo5cdataE)
_ZN40_INTERNAL_8bac59ad_4_k_cu_06c0fd60_358764cuda3std6ranges3__45__cpo5cdataE:
	.zero		1
	.type		_ZN40_INTERNAL_8bac59ad_4_k_cu_06c0fd60_358766thrust24THRUST_300001_SM_1000_NS12placeholders2_2E,@object
	.size		_ZN40_INTERNAL_8bac59ad_4_k_cu_06c0fd60_358766thrust24THRUST_300001_SM_1000_NS12placeholders2_2E,(_ZN40_INTERNAL_8bac59ad_4_k_cu_06c0fd60_358764cuda3std3__45__cpo3endE - _ZN40_INTERNAL_8bac59ad_4_k_cu_06c0fd60_358766thrust24THRUST_300001_SM_1000_NS12placeholders2_2E)
_ZN40_INTERNAL_8bac59ad_4_k_cu_06c0fd60_358766thrust24THRUST_300001_SM_1000_NS12placeholders2_2E:
	.zero		1
	.type		_ZN40_INTERNAL_8bac59ad_4_k_cu_06c0fd60_358764cuda3std3__45__cpo3endE,@object
	.size		_ZN40_INTERNAL_8bac59ad_4_k_cu_06c0fd60_358764cuda3std3__45__cpo3endE,(_ZN40_INTERNAL_8bac59ad_4_k_cu_06c0fd60_358764cuda3std6ranges3__45__cpo3endE - _ZN40_INTERNAL_8bac59ad_4_k_cu_06c0fd60_358764cuda3std3__45__cpo3endE)
_ZN40_INTERNAL_8bac59ad_4_k_cu_06c0fd60_358764cuda3std3__45__cpo3endE:
	.zero		1
	.type		_ZN40_INTERNAL_8bac59ad_4_k_cu_06c0fd60_358764cuda3std6ranges3__45__cpo3endE,@object
	.size		_ZN40_INTERNAL_8bac59ad_4_k_cu_06c0fd60_358764cuda3std6ranges3__45__cpo3endE,(_ZN40_INTERNAL_8bac59ad_4_k_cu_06c0fd60_358766thrust24THRUST_300001_SM_1000_NS12placeholders2_6E - _ZN40_INTERNAL_8bac59ad_4_k_cu_06c0fd60_358764cuda3std6ranges3__45__cpo3endE)
_ZN40_INTERNAL_8bac59ad_4_k_cu_06c0fd60_358764cuda3std6ranges3__45__cpo3endE:
	.zero		1
	.type		_ZN40_INTERNAL_8bac59ad_4_k_cu_06c0fd60_358766thrust24THRUST_300001_SM_1000_NS12placeholders2_6E,@object
	.size		_ZN40_INTERNAL_8bac59ad_4_k_cu_06c0fd60_358766thrust24THRUST_300001_SM_1000_NS12placeholders2_6E,(_ZN40_INTERNAL_8bac59ad_4_k_cu_06c0fd60_358764cuda3std3__45__cpo4rendE - _ZN40_INTERNAL_8bac59ad_4_k_cu_06c0fd60_358766thrust24THRUST_300001_SM_1000_NS12placeholders2_6E)
_ZN40_INTERNAL_8bac59ad_4_k_cu_06c0fd60_358766thrust24THRUST_300001_SM_1000_NS12placeholders2_6E:
	.zero		1
	.type		_ZN40_INTERNAL_8bac59ad_4_k_cu_06c0fd60_358764cuda3std3__45__cpo4rendE,@object
	.size		_ZN40_INTERNAL_8bac59ad_4_k_cu_06c0fd60_358764cuda3std3__45__cpo4rendE,(_ZN40_INTERNAL_8bac59ad_4_k_cu_06c0fd60_358764cuda3std6ranges3__45__cpo9iter_swapE - _ZN40_INTERNAL_8bac59ad_4_k_cu_06c0fd60_358764cuda3std3__45__cpo4rendE)
_ZN40_INTERNAL_8bac59ad_4_k_cu_06c0fd60_358764cuda3std3__45__cpo4rendE:
	.zero		1
	.type		_ZN40_INTERNAL_8bac59ad_4_k_cu_06c0fd60_358764cuda3std6ranges3__45__cpo9iter_swapE,@object
	.size		_ZN40_INTERNAL_8bac59ad_4_k_cu_06c0fd60_358764cuda3std6ranges3__45__cpo9iter_swapE,(_ZN40_INTERNAL_8bac59ad_4_k_cu_06c0fd60_358764cuda3std3__48unexpectE - _ZN40_INTERNAL_8bac59ad_4_k_cu_06c0fd60_358764cuda3std6ranges3__45__cpo9iter_swapE)
_ZN40_INTERNAL_8bac59ad_4_k_cu_06c0fd60_358764cuda3std6ranges3__45__cpo9iter_swapE:
	.zero		1
	.type		_ZN40_INTERNAL_8bac59ad_4_k_cu_06c0fd60_358764cuda3std3__48unexpectE,@object
	.size		_ZN40_INTERNAL_8bac59ad_4_k_cu_06c0fd60_358764cuda3std3__48unexpectE,(_ZN40_INTERNAL_8bac59ad_4_k_cu_06c0fd60_358766thrust24THRUST_300001_SM_1000_NS8cuda_cub3parE - _ZN40_INTERNAL_8bac59ad_4_k_cu_06c0fd60_358764cuda3std3__48unexpectE)
_ZN40_INTERNAL_8bac59ad_4_k_cu_06c0fd60_358764cuda3std3__48unexpectE:
	.zero		1
	.type		_ZN40_INTERNAL_8bac59ad_4_k_cu_06c0fd60_358766thrust24THRUST_300001_SM_1000_NS8cuda_cub3parE,@object
	.size		_ZN40_INTERNAL_8bac59ad_4_k_cu_06c0fd60_358766thrust24THRUST_300001_SM_1000_NS8cuda_cub3parE,(_ZN40_INTERNAL_8bac59ad_4_k_cu_06c0fd60_358766thrust24THRUST_300001_SM_1000_NS12placeholders2_4E - _ZN40_INTERNAL_8bac59ad_4_k_cu_06c0fd60_358766thrust24THRUST_300001_SM_1000_NS8cuda_cub3parE)
_ZN40_INTERNAL_8bac59ad_4_k_cu_06c0fd60_358766thrust24THRUST_300001_SM_1000_NS8cuda_cub3parE:
	.zero		1
	.type		_ZN40_INTERNAL_8bac59ad_4_k_cu_06c0fd60_358766thrust24THRUST_300001_SM_1000_NS12placeholders2_4E,@object
	.size		_ZN40_INTERNAL_8bac59ad_4_k_cu_06c0fd60_358766thrust24THRUST_300001_SM_1000_NS12placeholders2_4E,(_ZN40_INTERNAL_8bac59ad_4_k_cu_06c0fd60_358764cuda3std3__45__cpo4cendE - _ZN40_INTERNAL_8bac59ad_4_k_cu_06c0fd60_358766thrust24THRUST_300001_SM_1000_NS12placeholders2_4E)
_ZN40_INTERNAL_8bac59ad_4_k_cu_06c0fd60_358766thrust24THRUST_300001_SM_1000_NS12placeholders2_4E:
	.zero		1
	.type		_ZN40_INTERNAL_8bac59ad_4_k_cu_06c0fd60_358764cuda3std3__45__cpo4cendE,@object
	.size		_ZN40_INTERNAL_8bac59ad_4_k_cu_06c0fd60_358764cuda3std3__45__cpo4cendE,(_ZN40_INTERNAL_8bac59ad_4_k_cu_06c0fd60_358764cuda3std6ranges3__45__cpo4cendE - _ZN40_INTERNAL_8bac59ad_4_k_cu_06c0fd60_358764cuda3std3__45__cpo4cendE)
_ZN40_INTERNAL_8bac59ad_4_k_cu_06c0fd60_358764cuda3std3__45__cpo4cendE:
	.zero		1
	.type		_ZN40_INTERNAL_8bac59ad_4_k_cu_06c0fd60_358764cuda3std6ranges3__45__cpo4cendE,@object
	.size		_ZN40_INTERNAL_8bac59ad_4_k_cu_06c0fd60_358764cuda3std6ranges3__45__cpo4cendE,(_ZN40_INTERNAL_8bac59ad_4_k_cu_06c0fd60_358764cuda3std3__420unreachable_sentinelE - _ZN40_INTERNAL_8bac59ad_4_k_cu_06c0fd60_358764cuda3std6ranges3__45__cpo4cendE)
_ZN40_INTERNAL_8bac59ad_4_k_cu_06c0fd60_358764cuda3std6ranges3__45__cpo4cendE:
	.zero		1
	.type		_ZN40_INTERNAL_8bac59ad_4_k_cu_06c0fd60_358764cuda3std3__420unreachable_sentinelE,@object
	.size		_ZN40_INTERNAL_8bac59ad_4_k_cu_06c0fd60_358764cuda3std3__420unreachable_sentinelE,(_ZN40_INTERNAL_8bac59ad_4_k_cu_06c0fd60_358764cuda3std6ranges3__45__cpo5ssizeE - _ZN40_INTERNAL_8bac59ad_4_k_cu_06c0fd60_358764cuda3std3__420unreachable_sentinelE)
_ZN40_INTERNAL_8bac59ad_4_k_cu_06c0fd60_358764cuda3std3__420unreachable_sentinelE:
	.zero		1
	.type		_ZN40_INTERNAL_8bac59ad_4_k_cu_06c0fd60_358764cuda3std6ranges3__45__cpo5ssizeE,@object
	.size		_ZN40_INTERNAL_8bac59ad_4_k_cu_06c0fd60_358764cuda3std6ranges3__45__cpo5ssizeE,(_ZN40_INTERNAL_8bac59ad_4_k_cu_06c0fd60_358766thrust24THRUST_300001_SM_1000_NS12placeholders2_8E - _ZN40_INTERNAL_8bac59ad_4_k_cu_06c0fd60_358764cuda3std6ranges3__45__cpo5ssizeE)
_ZN40_INTERNAL_8bac59ad_4_k_cu_06c0fd60_358764cuda3std6ranges3__45__cpo5ssizeE:
	.zero		1
	.type		_ZN40_INTERNAL_8bac59ad_4_k_cu_06c0fd60_358766thrust24THRUST_300001_SM_1000_NS12placeholders2_8E,@object
	.size		_ZN40_INTERNAL_8bac59ad_4_k_cu_06c0fd60_358766thrust24THRUST_300001_SM_1000_NS12placeholders2_8E,(_ZN40_INTERNAL_8bac59ad_4_k_cu_06c0fd60_358764cuda3std3__45__cpo5crendE - _ZN40_INTERNAL_8bac59ad_4_k_cu_06c0fd60_358766thrust24THRUST_300001_SM_1000_NS12placeholders2_8E)
_ZN40_INTERNAL_8bac59ad_4_k_cu_06c0fd60_358766thrust24THRUST_300001_SM_1000_NS12placeholders2_8E:
	.zero		1
	.type		_ZN40_INTERNAL_8bac59ad_4_k_cu_06c0fd60_358764cuda3std3__45__cpo5crendE,@object
	.size		_ZN40_INTERNAL_8bac59ad_4_k_cu_06c0fd60_358764cuda3std3__45__cpo5crendE,(_ZN40_INTERNAL_8bac59ad_4_k_cu_06c0fd60_358764cuda3std6ranges3__45__cpo4prevE - _ZN40_INTERNAL_8bac59ad_4_k_cu_06c0fd60_358764cuda3std3__45__cpo5crendE)
_ZN40_INTERNAL_8bac59ad_4_k_cu_06c0fd60_358764cuda3std3__45__cpo5crendE:
	.zero		1
	.type		_ZN40_INTERNAL_8bac59ad_4_k_cu_06c0fd60_358764cuda3std6ranges3__45__cpo4prevE,@object
	.size		_ZN40_INTERNAL_8bac59ad_4_k_cu_06c0fd60_358764cuda3std6ranges3__45__cpo4prevE,(_ZN40_INTERNAL_8bac59ad_4_k_cu_06c0fd60_358764cuda3std6ranges3__45__cpo9iter_moveE - _ZN40_INTERNAL_8bac59ad_4_k_cu_06c0fd60_358764cuda3std6ranges3__45__cpo4prevE)
_ZN40_INTERNAL_8bac59ad_4_k_cu_06c0fd60_358764cuda3std6ranges3__45__cpo4prevE:
	.zero		1
	.type		_ZN40_INTERNAL_8bac59ad_4_k_cu_06c0fd60_358764cuda3std6ranges3__45__cpo9iter_moveE,@object
	.size		_ZN40_INTERNAL_8bac59ad_4_k_cu_06c0fd60_358764cuda3std6ranges3__45__cpo9iter_moveE,(_ZN40_INTERNAL_8bac59ad_4_k_cu_06c0fd60_358766thrust24THRUST_300001_SM_1000_NS6system6detail10sequential3seqE - _ZN40_INTERNAL_8bac59ad_4_k_cu_06c0fd60_358764cuda3std6ranges3__45__cpo9iter_moveE)
_ZN40_INTERNAL_8bac59ad_4_k_cu_06c0fd60_358764cuda3std6ranges3__45__cpo9iter_moveE:
	.zero		1
	.type		_ZN40_INTERNAL_8bac59ad_4_k_cu_06c0fd60_358766thrust24THRUST_300001_SM_1000_NS6system6detail10sequential3seqE,@object
	.size		_ZN40_INTERNAL_8bac59ad_4_k_cu_06c0fd60_358766thrust24THRUST_300001_SM_1000_NS6system6detail10sequential3seqE,(.L_31 - _ZN40_INTERNAL_8bac59ad_4_k_cu_06c0fd60_358766thrust24THRUST_300001_SM_1000_NS6system6detail10sequential3seqE)
_ZN40_INTERNAL_8bac59ad_4_k_cu_06c0fd60_358766thrust24THRUST_300001_SM_1000_NS6system6detail10sequential3seqE:
	.zero		1
.L_31:


//--------------------- .nv.constant0._ZN3cub18CUB_300001_SM_10006detail11EmptyKernelIvEEvv --------------------------
	.section	.nv.constant0._ZN3cub18CUB_300001_SM_10006detail11EmptyKernelIvEEvv,"a",@progbits
	.sectionflags	@""
	.align	4
.nv.constant0._ZN3cub18CUB_300001_SM_10006detail11EmptyKernelIvEEvv:
	.zero		896


//--------------------- SYMBOLS --------------------------

	.type		.nv.reservedSmem.offset0,@object
	.size		.nv.reservedSmem.offset0,0x4
